//
// Generated by NVIDIA NVVM Compiler
//
// Compiler Build ID: CL-36424714
// Cuda compilation tools, release 13.0, V13.0.88
// Based on NVVM 20.0.0
//

.version 9.0
.target sm_100
.address_size 64

	// .globl	_Z10updateGridPbS_

.visible .entry _Z10updateGridPbS_(
	.param .u64 .ptr .align 1 _Z10updateGridPbS__param_0,
	.param .u64 .ptr .align 1 _Z10updateGridPbS__param_1
)
{
	.reg .pred 	%p<14>;
	.reg .b16 	%rs<11>;
	.reg .b32 	%r<61>;
	.reg .b64 	%rd<25>;

	ld.param.u64 	%rd1, [_Z10updateGridPbS__param_0];
	ld.param.u64 	%rd2, [_Z10updateGridPbS__param_1];
	mov.u32 	%r5, %ctaid.x;
	mov.u32 	%r6, %ntid.x;
	mov.u32 	%r7, %tid.x;
	mad.lo.s32 	%r1, %r5, %r6, %r7;
	mov.u32 	%r8, %ctaid.y;
	mov.u32 	%r9, %ntid.y;
	mov.u32 	%r10, %tid.y;
	mad.lo.s32 	%r11, %r8, %r9, %r10;
	setp.gt.s32 	%p3, %r1, 79;
	setp.gt.u32 	%p4, %r11, 39;
	or.pred  	%p5, %p3, %p4;
	@%p5 bra 	$L__BB0_4;
	cvta.to.global.u64 	%rd3, %rd1;
	add.s32 	%r12, %r1, 80;
	setp.eq.s32 	%p7, %r11, 0;
	mul.lo.s32 	%r13, %r11, 80;
	add.s32 	%r14, %r13, -80;
	selp.b32 	%r15, 3120, %r14, %p7;
	add.s32 	%r16, %r1, 79;
	mul.hi.s32 	%r17, %r16, 1717986919;
	shr.u32 	%r18, %r17, 31;
	shr.s32 	%r19, %r17, 5;
	add.s32 	%r20, %r19, %r18;
	mul.lo.s32 	%r21, %r20, 80;
	sub.s32 	%r22, %r16, %r21;
	add.s32 	%r23, %r22, %r15;
	cvt.s64.s32 	%rd4, %r23;
	add.s64 	%rd5, %rd3, %rd4;
	ld.global.s8 	%r24, [%rd5];
	mul.hi.s32 	%r25, %r12, 1717986919;
	shr.u32 	%r26, %r25, 31;
	shr.s32 	%r27, %r25, 5;
	add.s32 	%r28, %r27, %r26;
	mul.lo.s32 	%r29, %r28, 80;
	sub.s32 	%r30, %r12, %r29;
	add.s32 	%r31, %r30, %r15;
	cvt.s64.s32 	%rd6, %r31;
	add.s64 	%rd7, %rd3, %rd6;
	ld.global.s8 	%r32, [%rd7];
	add.s32 	%r33, %r24, %r32;
	add.s32 	%r34, %r1, 81;
	mul.hi.s32 	%r35, %r34, 1717986919;
	shr.u32 	%r36, %r35, 31;
	shr.s32 	%r37, %r35, 5;
	add.s32 	%r38, %r37, %r36;
	mul.lo.s32 	%r39, %r38, 80;
	sub.s32 	%r40, %r34, %r39;
	add.s32 	%r41, %r40, %r15;
	cvt.s64.s32 	%rd8, %r41;
	add.s64 	%rd9, %rd3, %rd8;
	ld.global.s8 	%r42, [%rd9];
	add.s32 	%r43, %r33, %r42;
	add.s32 	%r44, %r22, %r13;
	cvt.s64.s32 	%rd10, %r44;
	add.s64 	%rd11, %rd3, %rd10;
	ld.global.s8 	%r45, [%rd11];
	add.s32 	%r46, %r43, %r45;
	add.s32 	%r47, %r40, %r13;
	cvt.s64.s32 	%rd12, %r47;
	add.s64 	%rd13, %rd3, %rd12;
	ld.global.s8 	%r48, [%rd13];
	add.s32 	%r49, %r46, %r48;
	cvt.u16.u32 	%rs2, %r11;
	add.s16 	%rs3, %rs2, 41;
	and.b16  	%rs4, %rs3, 255;
	mul.lo.s16 	%rs5, %rs4, 205;
	shr.u16 	%rs6, %rs5, 13;
	mul.lo.s16 	%rs7, %rs6, 40;
	sub.s16 	%rs8, %rs3, %rs7;
	and.b16  	%rs9, %rs8, 255;
	mul.wide.u16 	%r50, %rs9, 80;
	add.s32 	%r51, %r22, %r50;
	cvt.s64.s32 	%rd14, %r51;
	add.s64 	%rd15, %rd3, %rd14;
	ld.global.s8 	%r52, [%rd15];
	add.s32 	%r53, %r49, %r52;
	add.s32 	%r54, %r30, %r50;
	cvt.s64.s32 	%rd16, %r54;
	add.s64 	%rd17, %rd3, %rd16;
	ld.global.s8 	%r55, [%rd17];
	add.s32 	%r56, %r53, %r55;
	add.s32 	%r57, %r40, %r50;
	cvt.s64.s32 	%rd18, %r57;
	add.s64 	%rd19, %rd3, %rd18;
	ld.global.s8 	%r58, [%rd19];
	add.s32 	%r59, %r56, %r58;
	add.s32 	%r4, %r13, %r1;
	cvt.s64.s32 	%rd20, %r4;
	add.s64 	%rd21, %rd3, %rd20;
	ld.global.u8 	%rs1, [%rd21];
	setp.ne.s16 	%p8, %rs1, 0;
	and.b32  	%r60, %r59, -2;
	setp.eq.s32 	%p9, %r60, 2;
	mov.pred 	%p13, -1;
	and.pred  	%p10, %p8, %p9;
	@%p10 bra 	$L__BB0_3;
	setp.eq.s16 	%p11, %rs1, 0;
	setp.eq.s32 	%p12, %r59, 3;
	and.pred  	%p13, %p11, %p12;
$L__BB0_3:
	selp.u16 	%rs10, 1, 0, %p13;
	cvta.to.global.u64 	%rd23, %rd2;
	add.s64 	%rd24, %rd23, %rd20;
	st.global.u8 	[%rd24], %rs10;
$L__BB0_4:
	ret;

}


// ===== COMPILED SASS (sm_100) =====

	.target	sm_100

	.elftype	@"ET_EXEC"


//--------------------- .note.nv.tkinfo           --------------------------
	.section	.note.nv.tkinfo,"",@"SHT_NOTE"
	.sectionflags	@"SHF_NOTE_NV_TKINFO"
	.tkinfo
        /*0018*/ 	.word	0x00000002
        /*0030*/ 	.string	""
        /*0030*/ 	.string	"ptxas"
        /*0030*/ 	.string	"Cuda compilation tools, release 13.0, V13.0.88"
        /*0030*/ 	.string	"Build cuda_13.0.r13.0/compiler.36424714_0"
        /*0030*/ 	.string	"-arch sm_100 -m 64 "



//--------------------- .note.nv.cuinfo           --------------------------
	.section	.note.nv.cuinfo,"",@"SHT_NOTE"
	.sectionflags	@"SHF_NOTE_NV_CUINFO"
        /*0018*/ 	.short	0x0002
        /*001a*/ 	.short	0x0064
        /*001c*/ 	.short	0x0082
	.zero		2


//--------------------- .nv.info                  --------------------------
	.section	.nv.info,"",@"SHT_CUDA_INFO"
	.align	4


	//----- nvinfo : EIATTR_REGCOUNT
	.align		4
        /*0000*/ 	.byte	0x04, 0x2f
        /*0002*/ 	.short	(.L_1 - .L_0)
	.align		4
.L_0:
        /*0004*/ 	.word	index@(_Z10updateGridPbS_)
        /*0008*/ 	.word	0x00000016


	//----- nvinfo : EIATTR_FRAME_SIZE
	.align		4
.L_1:
        /*000c*/ 	.byte	0x04, 0x11
        /*000e*/ 	.short	(.L_3 - .L_2)
	.align		4
.L_2:
        /*0010*/ 	.word	index@(_Z10updateGridPbS_)
        /*0014*/ 	.word	0x00000000


	//----- nvinfo : EIATTR_MIN_STACK_SIZE
	.align		4
.L_3:
        /*0018*/ 	.byte	0x04, 0x12
        /*001a*/ 	.short	(.L_5 - .L_4)
	.align		4
.L_4:
        /*001c*/ 	.word	index@(_Z10updateGridPbS_)
        /*0020*/ 	.word	0x00000000
.L_5:


//--------------------- .nv.compat                --------------------------
	.section	.nv.compat,"",@"SHT_CUDA_COMPAT_INFO"
	.align	4
        /*0000*/ 	.byte	0x02, 0x09, 0x00, 0x00, 0x02, 0x02, 0x01, 0x00, 0x02, 0x05, 0x05, 0x00, 0x03, 0x07, 0x01, 0x01
        /*0010*/ 	.byte	0x02, 0x03, 0x00, 0x00, 0x02, 0x06, 0x01, 0x00, 0x04, 0x0b, 0x08, 0x00, 0x09, 0x00, 0x00, 0x00
        /*0020*/ 	.byte	0x00, 0x00, 0x00, 0x00


//--------------------- .nv.info._Z10updateGridPbS_ --------------------------
	.section	.nv.info._Z10updateGridPbS_,"",@"SHT_CUDA_INFO"
	.sectionflags	@""
	.align	4


	//----- nvinfo : EIATTR_CUDA_API_VERSION
	.align		4
        /*0000*/ 	.byte	0x04, 0x37
        /*0002*/ 	.short	(.L_7 - .L_6)
.L_6:
        /*0004*/ 	.word	0x00000082


	//----- nvinfo : EIATTR_KPARAM_INFO
	.align		4
.L_7:
        /*0008*/ 	.byte	0x04, 0x17
        /*000a*/ 	.short	(.L_9 - .L_8)
.L_8:
        /*000c*/ 	.word	0x00000000
        /*0010*/ 	.short	0x0001
        /*0012*/ 	.short	0x0008
        /*0014*/ 	.byte	0x00, 0xf5, 0x21, 0x00


	//----- nvinfo : EIATTR_KPARAM_INFO
	.align		4
.L_9:
        /*0018*/ 	.byte	0x04, 0x17
        /*001a*/ 	.short	(.L_11 - .L_10)
.L_10:
        /*001c*/ 	.word	0x00000000
        /*0020*/ 	.short	0x0000
        /*0022*/ 	.short	0x0000
        /*0024*/ 	.byte	0x00, 0xf5, 0x21, 0x00


	//----- nvinfo : EIATTR_SPARSE_MMA_MASK
	.align		4
.L_11:
        /*0028*/ 	.byte	0x03, 0x50
        /*002a*/ 	.short	0x0000


	//----- nvinfo : EIATTR_MAXREG_COUNT
	.align		4
        /*002c*/ 	.byte	0x03, 0x1b
        /*002e*/ 	.short	0x00ff


	//----- nvinfo : EIATTR_MERCURY_ISA_VERSION
	.align		4
        /*0030*/ 	.byte	0x03, 0x5f
        /*0032*/ 	.short	0x0101


	//----- nvinfo : EIATTR_VRC_CTA_INIT_COUNT
	.align		4
        /*0034*/ 	.byte	0x02, 0x4a
	.zero		1
	.zero		1


	//----- nvinfo : EIATTR_EXIT_INSTR_OFFSETS
	.align		4
        /*0038*/ 	.byte	0x04, 0x1c
        /*003a*/ 	.short	(.L_13 - .L_12)


	//   ....[0]....
.L_12:
        /*003c*/ 	.word	0x000000b0


	//   ....[1]....
        /*0040*/ 	.word	0x00000600


	//----- nvinfo : EIATTR_CBANK_PARAM_SIZE
	.align		4
.L_13:
        /*0044*/ 	.byte	0x03, 0x19
        /*0046*/ 	.short	0x0010


	//----- nvinfo : EIATTR_PARAM_CBANK
	.align		4
        /*0048*/ 	.byte	0x04, 0x0a
        /*004a*/ 	.short	(.L_15 - .L_14)
	.align		4
.L_14:
        /*004c*/ 	.word	index@(.nv.constant0._Z10updateGridPbS_)
        /*0050*/ 	.short	0x0380
        /*0052*/ 	.short	0x0010


	//----- nvinfo : EIATTR_SW_WAR
	.align		4
.L_15:
        /*0054*/ 	.byte	0x04, 0x36
        /*0056*/ 	.short	(.L_17 - .L_16)
.L_16:
        /*0058*/ 	.word	0x00000008
.L_17:


//--------------------- .nv.callgraph             --------------------------
	.section	.nv.callgraph,"",@"SHT_CUDA_CALLGRAPH"
	.align	4
	.sectionentsize	8
	.align		4
        /*0000*/ 	.word	0x00000000
	.align		4
        /*0004*/ 	.word	0xffffffff
	.align		4
        /*0008*/ 	.word	0x00000000
	.align		4
        /*000c*/ 	.word	0xfffffffe
	.align		4
        /*0010*/ 	.word	0x00000000
	.align		4
        /*0014*/ 	.word	0xfffffffd
	.align		4
        /*0018*/ 	.word	0x00000000
	.align		4
        /*001c*/ 	.word	0xfffffffc


//--------------------- .text._Z10updateGridPbS_  --------------------------
	.section	.text._Z10updateGridPbS_,"ax",@progbits
	.align	128
        .global         _Z10updateGridPbS_
        .type           _Z10updateGridPbS_,@function
        .size           _Z10updateGridPbS_,(.L_x_1 - _Z10updateGridPbS_)
        .other          _Z10updateGridPbS_,@"STO_CUDA_ENTRY STV_DEFAULT"
_Z10updateGridPbS_:
.text._Z10updateGridPbS_:
[----:B------:R-:W-:Y:S01]  /*0000*/  LDC R1, c[0x0][0x37c] ;  /* 0x0000df00ff017b82 */ /* 0x000fe20000000800 */
[----:B------:R-:W0:Y:S07]  /*0010*/  S2R R3, SR_TID.Y ;  /* 0x0000000000037919 */ /* 0x000e2e0000002200 */
[----:B------:R-:W1:Y:S01]  /*0020*/  LDC R5, c[0x0][0x360] ;  /* 0x0000d800ff057b82 */ /* 0x000e620000000800 */
[----:B------:R-:W1:Y:S07]  /*0030*/  S2R R2, SR_TID.X ;  /* 0x0000000000027919 */ /* 0x000e6e0000002100 */
[----:B------:R-:W0:Y:S08]  /*0040*/  S2UR UR5, SR_CTAID.Y ;  /* 0x00000000000579c3 */ /* 0x000e300000002600 */
[----:B------:R-:W0:Y:S08]  /*0050*/  LDC R0, c[0x0][0x364] ;  /* 0x0000d900ff007b82 */ /* 0x000e300000000800 */
[----:B------:R-:W1:Y:S01]  /*0060*/  S2UR UR4, SR_CTAID.X ;  /* 0x00000000000479c3 */ /* 0x000e620000002500 */
[----:B0-----:R-:W-:-:S05]  /*0070*/  IMAD R0, R0, UR5, R3 ;  /* 0x0000000500007c24 */ /* 0x001fca000f8e0203 */
[----:B------:R-:W-:Y:S01]  /*0080*/  ISETP.GT.U32.AND P0, PT, R0, 0x27, PT ;  /* 0x000000270000780c */ /* 0x000fe20003f04070 */
[----:B-1----:R-:W-:-:S05]  /*0090*/  IMAD R5, R5, UR4, R2 ;  /* 0x0000000405057c24 */ /* 0x002fca000f8e0202 */
[----:B------:R-:W-:-:S13]  /*00a0*/  ISETP.GT.OR P0, PT, R5, 0x4f, P0 ;  /* 0x0000004f0500780c */ /* 0x000fda0000704670 */
[----:B------:R-:W-:Y:S05]  /*00b0*/  @P0 EXIT ;  /* 0x000000000000094d */ /* 0x000fea0003800000 */
[C---:B------:R-:W-:Y:S01]  /*00c0*/  VIADD R3, R5.reuse, 0x4f ;  /* 0x0000004f05037836 */ /* 0x040fe20000000000 */
[----:B------:R-:W0:Y:S01]  /*00d0*/  LDCU.64 UR6, c[0x0][0x380] ;  /* 0x00007000ff0677ac */ /* 0x000e220008000a00 */
[----:B------:R-:W-:Y:S01]  /*00e0*/  VIADD R8, R5, 0x50 ;  /* 0x0000005005087836 */ /* 0x000fe20000000000 */
[C---:B------:R-:W-:Y:S01]  /*00f0*/  ISETP.NE.AND P0, PT, R0.reuse, RZ, PT ;  /* 0x000000ff0000720c */ /* 0x040fe20003f05270 */
[----:B------:R-:W-:Y:S01]  /*0100*/  VIADD R4, R0, 0x29 ;  /* 0x0000002900047836 */ /* 0x000fe20000000000 */
[----:B------:R-:W1:Y:S01]  /*0110*/  LDCU.64 UR4, c[0x0][0x358] ;  /* 0x00006b00ff0477ac */ /* 0x000e620008000a00 */
[----:B------:R-:W-:-:S03]  /*0120*/  IMAD.HI R2, R3, 0x66666667, RZ ;  /* 0x6666666703027827 */ /* 0x000fc600078e02ff */
[----:B------:R-:W-:Y:S01]  /*0130*/  LOP3.LUT R10, R4, 0xff, RZ, 0xc0, !PT ;  /* 0x000000ff040a7812 */ /* 0x000fe200078ec0ff */
[----:B------:R-:W-:Y:S01]  /*0140*/  IMAD.HI R6, R8, 0x66666667, RZ ;  /* 0x6666666708067827 */ /* 0x000fe200078e02ff */
[----:B------:R-:W-:-:S03]  /*0150*/  SHF.R.U32.HI R7, RZ, 0x1f, R2 ;  /* 0x0000001fff077819 */ /* 0x000fc60000011602 */
[----:B------:R-:W-:Y:S01]  /*0160*/  VIADD R11, R5, 0x51 ;  /* 0x00000051050b7836 */ /* 0x000fe20000000000 */
[----:B------:R-:W-:Y:S01]  /*0170*/  SHF.R.U32.HI R9, RZ, 0x1f, R6 ;  /* 0x0000001fff097819 */ /* 0x000fe20000011606 */
[----:B------:R-:W-:Y:S01]  /*0180*/  IMAD R10, R10, 0xcd, RZ ;  /* 0x000000cd0a0a7824 */ /* 0x000fe200078e02ff */
[----:B------:R-:W-:Y:S01]  /*0190*/  LEA.HI.SX32 R2, R2, R7, 0x1b ;  /* 0x0000000702027211 */ /* 0x000fe200078fdaff */
[----:B------:R-:W-:Y:S01]  /*01a0*/  IMAD.MOV.U32 R7, RZ, RZ, 0x50 ;  /* 0x00000050ff077424 */ /* 0x000fe200078e00ff */
[----:B------:R-:W-:Y:S01]  /*01b0*/  LEA.HI.SX32 R9, R6, R9, 0x1b ;  /* 0x0000000906097211 */ /* 0x000fe200078fdaff */
[----:B------:R-:W-:Y:S01]  /*01c0*/  IMAD.HI R6, R11, 0x66666667, RZ ;  /* 0x666666670b067827 */ /* 0x000fe200078e02ff */
[----:B------:R-:W-:-:S03]  /*01d0*/  SHF.R.U32.HI R10, RZ, 0xd, R10 ;  /* 0x0000000dff0a7819 */ /* 0x000fc6000001160a */
[----:B------:R-:W-:Y:S01]  /*01e0*/  IMAD R3, R2, -0x50, R3 ;  /* 0xffffffb002037824 */ /* 0x000fe200078e0203 */
[----:B------:R-:W-:Y:S01]  /*01f0*/  PRMT R10, R10, 0x9910, RZ ;  /* 0x000099100a0a7816 */ /* 0x000fe200000000ff */
[----:B------:R-:W-:Y:S01]  /*0200*/  IMAD R2, R0, R7, -0x50 ;  /* 0xffffffb000027424 */ /* 0x000fe200078e0207 */
[----:B------:R-:W-:Y:S01]  /*0210*/  SHF.R.U32.HI R7, RZ, 0x1f, R6 ;  /* 0x0000001fff077819 */ /* 0x000fe20000011606 */
[----:B------:R-:W-:-:S03]  /*0220*/  IMAD R8, R9, -0x50, R8 ;  /* 0xffffffb009087824 */ /* 0x000fc600078e0208 */
[----:B------:R-:W-:Y:S01]  /*0230*/  LEA.HI.SX32 R6, R6, R7, 0x1b ;  /* 0x0000000706067211 */ /* 0x000fe200078fdaff */
[----:B------:R-:W-:Y:S01]  /*0240*/  IMAD.MOV.U32 R7, RZ, RZ, R10 ;  /* 0x000000ffff077224 */ /* 0x000fe200078e000a */
[----:B------:R-:W-:-:S03]  /*0250*/  SEL R2, R2, 0xc30, P0 ;  /* 0x00000c3002027807 */ /* 0x000fc60000000000 */
[----:B------:R-:W-:Y:S02]  /*0260*/  IMAD R11, R6, -0x50, R11 ;  /* 0xffffffb0060b7824 */ /* 0x000fe400078e020b */
[----:B------:R-:W-:Y:S02]  /*0270*/  IMAD R6, R7, 0x28, RZ ;  /* 0x0000002807067824 */ /* 0x000fe400078e02ff */
[C---:B------:R-:W-:Y:S02]  /*0280*/  IMAD.IADD R9, R2.reuse, 0x1, R3 ;  /* 0x0000000102097824 */ /* 0x040fe400078e0203 */
[----:B------:R-:W-:Y:S02]  /*0290*/  IMAD.MOV R6, RZ, RZ, -R6 ;  /* 0x000000ffff067224 */ /* 0x000fe400078e0a06 */
[C---:B------:R-:W-:Y:S01]  /*02a0*/  IMAD.IADD R10, R2.reuse, 0x1, R8 ;  /* 0x00000001020a7824 */ /* 0x040fe200078e0208 */
[----:B0-----:R-:W-:Y:S01]  /*02b0*/  IADD3 R16, P0, PT, R9, UR6, RZ ;  /* 0x0000000609107c10 */ /* 0x001fe2000ff1e0ff */
[----:B------:R-:W-:Y:S01]  /*02c0*/  IMAD.IADD R7, R2, 0x1, R11 ;  /* 0x0000000102077824 */ /* 0x000fe200078e020b */
[----:B------:R-:W-:-:S02]  /*02d0*/  PRMT R13, R6, 0x7710, RZ ;  /* 0x00007710060d7816 */ /* 0x000fc400000000ff */
[----:B------:R-:W-:Y:S02]  /*02e0*/  IADD3 R14, P1, PT, R10, UR6, RZ ;  /* 0x000000060a0e7c10 */ /* 0x000fe4000ff3e0ff */
[----:B------:R-:W-:Y:S01]  /*02f0*/  LEA.HI.X.SX32 R17, R9, UR7, 0x1, P0 ;  /* 0x0000000709117c11 */ /* 0x000fe200080f0eff */
[----:B------:R-:W-:Y:S01]  /*0300*/  IMAD.IADD R4, R4, 0x1, R13 ;  /* 0x0000000104047824 */ /* 0x000fe200078e020d */
[----:B------:R-:W-:Y:S01]  /*0310*/  LEA.HI.X.SX32 R15, R10, UR7, 0x1, P1 ;  /* 0x000000070a0f7c11 */ /* 0x000fe200088f0eff */
[C---:B------:R-:W-:Y:S01]  /*0320*/  IMAD R13, R0.reuse, 0x50, R3 ;  /* 0x00000050000d7824 */ /* 0x040fe200078e0203 */
[C---:B------:R-:W-:Y:S01]  /*0330*/  IADD3 R6, P0, PT, R7.reuse, UR6, RZ ;  /* 0x0000000607067c10 */ /* 0x040fe2000ff1e0ff */
[----:B------:R-:W-:Y:S01]  /*0340*/  IMAD R10, R0, 0x50, R5 ;  /* 0x00000050000a7824 */ /* 0x000fe200078e0205 */
[----:B------:R-:W-:Y:S01]  /*0350*/  LOP3.LUT R18, R4, 0xff, RZ, 0xc0, !PT ;  /* 0x000000ff04127812 */ /* 0x000fe200078ec0ff */
[----:B------:R-:W-:Y:S01]  /*0360*/  IMAD R0, R0, 0x50, R11 ;  /* 0x0000005000007824 */ /* 0x000fe200078e020b */
[----:B-1----:R0:W2:Y:S01]  /*0370*/  LDG.E.S8 R2, desc[UR4][R16.64] ;  /* 0x0000000410027981 */ /* 0x0020a2000c1e1300 */
[----:B------:R-:W-:-:S02]  /*0380*/  LEA.HI.X.SX32 R7, R7, UR7, 0x1, P0 ;  /* 0x0000000707077c11 */ /* 0x000fc400080f0eff */
[C---:B------:R-:W-:Y:S01]  /*0390*/  IADD3 R12, P0, PT, R13.reuse, UR6, RZ ;  /* 0x000000060d0c7c10 */ /* 0x040fe2000ff1e0ff */
[----:B------:R-:W-:Y:S01]  /*03a0*/  IMAD R8, R18, 0x50, R8 ;  /* 0x0000005012087824 */ /* 0x000fe200078e0208 */
[----:B------:R-:W-:Y:S01]  /*03b0*/  IADD3 R4, P1, PT, R0, UR6, RZ ;  /* 0x0000000600047c10 */ /* 0x000fe2000ff3e0ff */
[----:B------:R1:W2:Y:S01]  /*03c0*/  LDG.E.S8 R9, desc[UR4][R14.64] ;  /* 0x000000040e097981 */ /* 0x0002a2000c1e1300 */
[C---:B0-----:R-:W-:Y:S01]  /*03d0*/  IMAD R17, R18.reuse, 0x50, R3 ;  /* 0x0000005012117824 */ /* 0x041fe200078e0203 */
[----:B------:R-:W-:Y:S01]  /*03e0*/  LEA.HI.X.SX32 R13, R13, UR7, 0x1, P0 ;  /* 0x000000070d0d7c11 */ /* 0x000fe200080f0eff */
[----:B------:R-:W-:Y:S01]  /*03f0*/  IMAD R11, R18, 0x50, R11 ;  /* 0x00000050120b7824 */ /* 0x000fe200078e020b */
[----:B------:R-:W-:Y:S01]  /*0400*/  LEA.HI.X.SX32 R5, R0, UR7, 0x1, P1 ;  /* 0x0000000700057c11 */ /* 0x000fe200088f0eff */
[----:B------:R0:W2:Y:S01]  /*0410*/  LDG.E.S8 R6, desc[UR4][R6.64] ;  /* 0x0000000406067981 */ /* 0x0000a2000c1e1300 */
[----:B------:R-:W-:Y:S02]  /*0420*/  IADD3 R16, P1, PT, R8, UR6, RZ ;  /* 0x0000000608107c10 */ /* 0x000fe4000ff3e0ff */
[C---:B-1----:R-:W-:Y:S01]  /*0430*/  IADD3 R14, P0, PT, R17.reuse, UR6, RZ ;  /* 0x00000006110e7c10 */ /* 0x042fe2000ff1e0ff */
[----:B------:R1:W3:Y:S03]  /*0440*/  LDG.E.S8 R3, desc[UR4][R12.64] ;  /* 0x000000040c037981 */ /* 0x0002e6000c1e1300 */
[----:B------:R-:W-:Y:S01]  /*0450*/  LEA.HI.X.SX32 R15, R17, UR7, 0x1, P0 ;  /* 0x00000007110f7c11 */ /* 0x000fe200080f0eff */
[----:B------:R-:W3:Y:S01]  /*0460*/  LDG.E.S8 R4, desc[UR4][R4.64] ;  /* 0x0000000404047981 */ /* 0x000ee2000c1e1300 */
[----:B------:R-:W-:-:S02]  /*0470*/  IADD3 R18, P0, PT, R11, UR6, RZ ;  /* 0x000000060b127c10 */ /* 0x000fc4000ff1e0ff */
[----:B------:R-:W-:Y:S02]  /*0480*/  LEA.HI.X.SX32 R17, R8, UR7, 0x1, P1 ;  /* 0x0000000708117c11 */ /* 0x000fe400088f0eff */
[----:B------:R-:W-:Y:S01]  /*0490*/  LEA.HI.X.SX32 R19, R11, UR7, 0x1, P0 ;  /* 0x000000070b137c11 */ /* 0x000fe200080f0eff */
[----:B------:R-:W4:Y:S04]  /*04a0*/  LDG.E.S8 R15, desc[UR4][R14.64] ;  /* 0x000000040e0f7981 */ /* 0x000f28000c1e1300 */
[----:B------:R-:W4:Y:S04]  /*04b0*/  LDG.E.S8 R16, desc[UR4][R16.64] ;  /* 0x0000000410107981 */ /* 0x000f28000c1e1300 */
[----:B------:R-:W5:Y:S01]  /*04c0*/  LDG.E.S8 R19, desc[UR4][R18.64] ;  /* 0x0000000412137981 */ /* 0x000f62000c1e1300 */
[----:B0-----:R-:W-:-:S02]  /*04d0*/  SHF.R.S32.HI R7, RZ, 0x1f, R10 ;  /* 0x0000001fff077819 */ /* 0x001fc4000001140a */
[----:B-1----:R-:W-:-:S04]  /*04e0*/  IADD3 R12, P0, PT, R10, UR6, RZ ;  /* 0x000000060a0c7c10 */ /* 0x002fc8000ff1e0ff */
[----:B------:R-:W-:Y:S01]  /*04f0*/  IADD3.X R13, PT, PT, R7, UR7, RZ, P0, !PT ;  /* 0x00000007070d7c10 */ /* 0x000fe200087fe4ff */
[----:B------:R-:W0:Y:S04]  /*0500*/  LDCU.64 UR6, c[0x0][0x388] ;  /* 0x00007100ff0677ac */ /* 0x000e280008000a00 */
[----:B------:R-:W5:Y:S01]  /*0510*/  LDG.E.U8 R12, desc[UR4][R12.64] ;  /* 0x000000040c0c7981 */ /* 0x000f62000c1e1100 */
[----:B------:R-:W-:Y:S02]  /*0520*/  PLOP3.LUT P0, PT, PT, PT, PT, 0x80, 0x8 ;  /* 0x000000000008781c */ /* 0x000fe40003f0f070 */
[----:B0-----:R-:W-:-:S04]  /*0530*/  IADD3 R10, P3, PT, R10, UR6, RZ ;  /* 0x000000060a0a7c10 */ /* 0x001fc8000ff7e0ff */
[----:B------:R-:W-:Y:S02]  /*0540*/  IADD3.X R11, PT, PT, R7, UR7, RZ, P3, !PT ;  /* 0x00000007070b7c10 */ /* 0x000fe40009ffe4ff */
[----:B--2---:R-:W-:-:S04]  /*0550*/  IADD3 R2, PT, PT, R6, R2, R9 ;  /* 0x0000000206027210 */ /* 0x004fc80007ffe009 */
[----:B---3--:R-:W-:-:S04]  /*0560*/  IADD3 R2, PT, PT, R4, R2, R3 ;  /* 0x0000000204027210 */ /* 0x008fc80007ffe003 */
[----:B----4-:R-:W-:-:S05]  /*0570*/  IADD3 R2, PT, PT, R16, R2, R15 ;  /* 0x0000000210027210 */ /* 0x010fca0007ffe00f */
[----:B-----5:R-:W-:-:S05]  /*0580*/  IMAD.IADD R2, R2, 0x1, R19 ;  /* 0x0000000102027824 */ /* 0x020fca00078e0213 */
[----:B------:R-:W-:-:S04]  /*0590*/  LOP3.LUT R0, R2, 0xfffffffe, RZ, 0xc0, !PT ;  /* 0xfffffffe02007812 */ /* 0x000fc800078ec0ff */
[----:B------:R-:W-:-:S04]  /*05a0*/  ISETP.NE.AND P1, PT, R0, 0x2, PT ;  /* 0x000000020000780c */ /* 0x000fc80003f25270 */
[----:B------:R-:W-:-:S13]  /*05b0*/  ISETP.NE.AND P1, PT, R12, RZ, !P1 ;  /* 0x000000ff0c00720c */ /* 0x000fda0004f25270 */
[----:B------:R-:W-:-:S04]  /*05c0*/  @!P1 ISETP.NE.AND P2, PT, R2, 0x3, PT ;  /* 0x000000030200980c */ /* 0x000fc80003f45270 */
[----:B------:R-:W-:-:S04]  /*05d0*/  @!P1 ISETP.EQ.AND P0, PT, R12, RZ, !P2 ;  /* 0x000000ff0c00920c */ /* 0x000fc80005702270 */
[----:B------:R-:W-:-:S05]  /*05e0*/  SEL R3, RZ, 0x1, !P0 ;  /* 0x00000001ff037807 */ /* 0x000fca0004000000 */
[----:B------:R-:W-:Y:S01]  /*05f0*/  STG.E.U8 desc[UR4][R10.64], R3 ;  /* 0x000000030a007986 */ /* 0x000fe2000c101104 */
[----:B------:R-:W-:Y:S05]  /*0600*/  EXIT ;  /* 0x000000000000794d */ /* 0x000fea0003800000 */
.L_x_0:
[----:B------:R-:W-:-:S00]  /*0610*/  BRA `(.L_x_0) ;  /* 0xfffffffc00fc7947 */ /* 0x000fc0000383ffff */
[----:B------:R-:W-:-:S00]  /*0620*/  NOP ;  /* 0x0000000000007918 */ /* 0x000fc00000000000 */
        /* <DEDUP_REMOVED lines=13> */
.L_x_1:


//--------------------- .nv.shared.reserved.0     --------------------------
	.section	.nv.shared.reserved.0,"aw",@nobits
	.weak		__nv_reservedSMEM_offset_0_alias
	.size		__nv_reservedSMEM_offset_0_alias, 0, 64
	.other		__nv_reservedSMEM_offset_0_alias,@"STO_CUDA_RESERVED_SHARED STV_DEFAULT"
__nv_reservedSMEM_offset_0_alias:
	.zero		0
	.zero		64


//--------------------- .nv.constant0._Z10updateGridPbS_ --------------------------
	.section	.nv.constant0._Z10updateGridPbS_,"a",@progbits
	.sectionflags	@""
	.align	4
.nv.constant0._Z10updateGridPbS_:
	.zero		912


//--------------------- SYMBOLS --------------------------

	.type		.nv.reservedSmem.offset0,@object
	.size		.nv.reservedSmem.offset0,0x4
